//
// Generated by NVIDIA NVVM Compiler
//
// Compiler Build ID: CL-36424714
// Cuda compilation tools, release 13.0, V13.0.88
// Based on NVVM 20.0.0
//

.version 9.0
.target sm_100
.address_size 64

	// .globl	_Z48transposematrix_read_rowmajorFormat_write_stridePiS_ii

.visible .entry _Z48transposematrix_read_rowmajorFormat_write_stridePiS_ii(
	.param .u64 .ptr .align 1 _Z48transposematrix_read_rowmajorFormat_write_stridePiS_ii_param_0,
	.param .u64 .ptr .align 1 _Z48transposematrix_read_rowmajorFormat_write_stridePiS_ii_param_1,
	.param .u32 _Z48transposematrix_read_rowmajorFormat_write_stridePiS_ii_param_2,
	.param .u32 _Z48transposematrix_read_rowmajorFormat_write_stridePiS_ii_param_3
)
{
	.reg .pred 	%p<4>;
	.reg .b32 	%r<16>;
	.reg .b64 	%rd<9>;

	ld.param.u64 	%rd1, [_Z48transposematrix_read_rowmajorFormat_write_stridePiS_ii_param_0];
	ld.param.u64 	%rd2, [_Z48transposematrix_read_rowmajorFormat_write_stridePiS_ii_param_1];
	ld.param.u32 	%r3, [_Z48transposematrix_read_rowmajorFormat_write_stridePiS_ii_param_2];
	ld.param.u32 	%r5, [_Z48transposematrix_read_rowmajorFormat_write_stridePiS_ii_param_3];
	mov.u32 	%r6, %ctaid.x;
	mov.u32 	%r7, %ntid.x;
	mov.u32 	%r8, %tid.x;
	mad.lo.s32 	%r1, %r6, %r7, %r8;
	mov.u32 	%r9, %ctaid.y;
	mov.u32 	%r10, %ntid.y;
	mov.u32 	%r11, %tid.y;
	mad.lo.s32 	%r12, %r9, %r10, %r11;
	setp.ge.s32 	%p1, %r1, %r3;
	setp.ge.s32 	%p2, %r12, %r5;
	or.pred  	%p3, %p1, %p2;
	@%p3 bra 	$L__BB0_2;
	cvta.to.global.u64 	%rd3, %rd1;
	cvta.to.global.u64 	%rd4, %rd2;
	mad.lo.s32 	%r13, %r3, %r12, %r1;
	mul.wide.s32 	%rd5, %r13, 4;
	add.s64 	%rd6, %rd3, %rd5;
	ld.global.u32 	%r14, [%rd6];
	mad.lo.s32 	%r15, %r5, %r1, %r12;
	mul.wide.s32 	%rd7, %r15, 4;
	add.s64 	%rd8, %rd4, %rd7;
	st.global.u32 	[%rd8], %r14;
$L__BB0_2:
	ret;

}
	// .globl	_Z48transposematrix_read_stride_write_rowmajorFormatPiS_ii
.visible .entry _Z48transposematrix_read_stride_write_rowmajorFormatPiS_ii(
	.param .u64 .ptr .align 1 _Z48transposematrix_read_stride_write_rowmajorFormatPiS_ii_param_0,
	.param .u64 .ptr .align 1 _Z48transposematrix_read_stride_write_rowmajorFormatPiS_ii_param_1,
	.param .u32 _Z48transposematrix_read_stride_write_rowmajorFormatPiS_ii_param_2,
	.param .u32 _Z48transposematrix_read_stride_write_rowmajorFormatPiS_ii_param_3
)
{
	.reg .pred 	%p<4>;
	.reg .b32 	%r<16>;
	.reg .b64 	%rd<9>;

	ld.param.u64 	%rd1, [_Z48transposematrix_read_stride_write_rowmajorFormatPiS_ii_param_0];
	ld.param.u64 	%rd2, [_Z48transposematrix_read_stride_write_rowmajorFormatPiS_ii_param_1];
	ld.param.u32 	%r3, [_Z48transposematrix_read_stride_write_rowmajorFormatPiS_ii_param_2];
	ld.param.u32 	%r5, [_Z48transposematrix_read_stride_write_rowmajorFormatPiS_ii_param_3];
	mov.u32 	%r6, %ctaid.x;
	mov.u32 	%r7, %ntid.x;
	mov.u32 	%r8, %tid.x;
	mad.lo.s32 	%r1, %r6, %r7, %r8;
	mov.u32 	%r9, %ctaid.y;
	mov.u32 	%r10, %ntid.y;
	mov.u32 	%r11, %tid.y;
	mad.lo.s32 	%r12, %r9, %r10, %r11;
	setp.ge.s32 	%p1, %r1, %r3;
	setp.ge.s32 	%p2, %r12, %r5;
	or.pred  	%p3, %p1, %p2;
	@%p3 bra 	$L__BB1_2;
	cvta.to.global.u64 	%rd3, %rd1;
	cvta.to.global.u64 	%rd4, %rd2;
	mad.lo.s32 	%r13, %r5, %r1, %r12;
	mul.wide.s32 	%rd5, %r13, 4;
	add.s64 	%rd6, %rd3, %rd5;
	ld.global.u32 	%r14, [%rd6];
	mad.lo.s32 	%r15, %r3, %r12, %r1;
	mul.wide.s32 	%rd7, %r15, 4;
	add.s64 	%rd8, %rd4, %rd7;
	st.global.u32 	[%rd8], %r14;
$L__BB1_2:
	ret;

}


// ===== COMPILED SASS (sm_100) =====

	.target	sm_100

	.elftype	@"ET_EXEC"


//--------------------- .note.nv.tkinfo           --------------------------
	.section	.note.nv.tkinfo,"",@"SHT_NOTE"
	.sectionflags	@"SHF_NOTE_NV_TKINFO"
	.tkinfo
        /*0018*/ 	.word	0x00000002
        /*0030*/ 	.string	""
        /*0030*/ 	.string	"ptxas"
        /*0030*/ 	.string	"Cuda compilation tools, release 13.0, V13.0.88"
        /*0030*/ 	.string	"Build cuda_13.0.r13.0/compiler.36424714_0"
        /*0030*/ 	.string	"-arch sm_100 -m 64 "



//--------------------- .note.nv.cuinfo           --------------------------
	.section	.note.nv.cuinfo,"",@"SHT_NOTE"
	.sectionflags	@"SHF_NOTE_NV_CUINFO"
        /*0018*/ 	.short	0x0002
        /*001a*/ 	.short	0x0064
        /*001c*/ 	.short	0x0082
	.zero		2


//--------------------- .nv.info                  --------------------------
	.section	.nv.info,"",@"SHT_CUDA_INFO"
	.align	4


	//----- nvinfo : EIATTR_REGCOUNT
	.align		4
        /*0000*/ 	.byte	0x04, 0x2f
        /*0002*/ 	.short	(.L_1 - .L_0)
	.align		4
.L_0:
        /*0004*/ 	.word	index@(_Z48transposematrix_read_rowmajorFormat_write_stridePiS_ii)
        /*0008*/ 	.word	0x0000000a


	//----- nvinfo : EIATTR_FRAME_SIZE
	.align		4
.L_1:
        /*000c*/ 	.byte	0x04, 0x11
        /*000e*/ 	.short	(.L_3 - .L_2)
	.align		4
.L_2:
        /*0010*/ 	.word	index@(_Z48transposematrix_read_rowmajorFormat_write_stridePiS_ii)
        /*0014*/ 	.word	0x00000000


	//----- nvinfo : EIATTR_REGCOUNT
	.align		4
.L_3:
        /*0018*/ 	.byte	0x04, 0x2f
        /*001a*/ 	.short	(.L_5 - .L_4)
	.align		4
.L_4:
        /*001c*/ 	.word	index@(_Z48transposematrix_read_stride_write_rowmajorFormatPiS_ii)
        /*0020*/ 	.word	0x0000000a


	//----- nvinfo : EIATTR_FRAME_SIZE
	.align		4
.L_5:
        /*0024*/ 	.byte	0x04, 0x11
        /*0026*/ 	.short	(.L_7 - .L_6)
	.align		4
.L_6:
        /*0028*/ 	.word	index@(_Z48transposematrix_read_stride_write_rowmajorFormatPiS_ii)
        /*002c*/ 	.word	0x00000000


	//----- nvinfo : EIATTR_MIN_STACK_SIZE
	.align		4
.L_7:
        /*0030*/ 	.byte	0x04, 0x12
        /*0032*/ 	.short	(.L_9 - .L_8)
	.align		4
.L_8:
        /*0034*/ 	.word	index@(_Z48transposematrix_read_stride_write_rowmajorFormatPiS_ii)
        /*0038*/ 	.word	0x00000000


	//----- nvinfo : EIATTR_MIN_STACK_SIZE
	.align		4
.L_9:
        /*003c*/ 	.byte	0x04, 0x12
        /*003e*/ 	.short	(.L_11 - .L_10)
	.align		4
.L_10:
        /*0040*/ 	.word	index@(_Z48transposematrix_read_rowmajorFormat_write_stridePiS_ii)
        /*0044*/ 	.word	0x00000000
.L_11:


//--------------------- .nv.compat                --------------------------
	.section	.nv.compat,"",@"SHT_CUDA_COMPAT_INFO"
	.align	4
        /*0000*/ 	.byte	0x02, 0x09, 0x00, 0x00, 0x02, 0x02, 0x01, 0x00, 0x02, 0x05, 0x05, 0x00, 0x03, 0x07, 0x01, 0x01
        /*0010*/ 	.byte	0x02, 0x03, 0x00, 0x00, 0x02, 0x06, 0x01, 0x00, 0x04, 0x0b, 0x08, 0x00, 0x09, 0x00, 0x00, 0x00
        /*0020*/ 	.byte	0x00, 0x00, 0x00, 0x00


//--------------------- .nv.info._Z48transposematrix_read_stride_write_rowmajorFormatPiS_ii --------------------------
	.section	.nv.info._Z48transposematrix_read_stride_write_rowmajorFormatPiS_ii,"",@"SHT_CUDA_INFO"
	.sectionflags	@""
	.align	4


	//----- nvinfo : EIATTR_CUDA_API_VERSION
	.align		4
        /*0000*/ 	.byte	0x04, 0x37
        /*0002*/ 	.short	(.L_13 - .L_12)
.L_12:
        /*0004*/ 	.word	0x00000082


	//----- nvinfo : EIATTR_KPARAM_INFO
	.align		4
.L_13:
        /*0008*/ 	.byte	0x04, 0x17
        /*000a*/ 	.short	(.L_15 - .L_14)
.L_14:
        /*000c*/ 	.word	0x00000000
        /*0010*/ 	.short	0x0003
        /*0012*/ 	.short	0x0014
        /*0014*/ 	.byte	0x00, 0xf0, 0x11, 0x00


	//----- nvinfo : EIATTR_KPARAM_INFO
	.align		4
.L_15:
        /*0018*/ 	.byte	0x04, 0x17
        /*001a*/ 	.short	(.L_17 - .L_16)
.L_16:
        /*001c*/ 	.word	0x00000000
        /*0020*/ 	.short	0x0002
        /*0022*/ 	.short	0x0010
        /*0024*/ 	.byte	0x00, 0xf0, 0x11, 0x00


	//----- nvinfo : EIATTR_KPARAM_INFO
	.align		4
.L_17:
        /*0028*/ 	.byte	0x04, 0x17
        /*002a*/ 	.short	(.L_19 - .L_18)
.L_18:
        /*002c*/ 	.word	0x00000000
        /*0030*/ 	.short	0x0001
        /*0032*/ 	.short	0x0008
        /*0034*/ 	.byte	0x00, 0xf5, 0x21, 0x00


	//----- nvinfo : EIATTR_KPARAM_INFO
	.align		4
.L_19:
        /*0038*/ 	.byte	0x04, 0x17
        /*003a*/ 	.short	(.L_21 - .L_20)
.L_20:
        /*003c*/ 	.word	0x00000000
        /*0040*/ 	.short	0x0000
        /*0042*/ 	.short	0x0000
        /*0044*/ 	.byte	0x00, 0xf5, 0x21, 0x00


	//----- nvinfo : EIATTR_SPARSE_MMA_MASK
	.align		4
.L_21:
        /*0048*/ 	.byte	0x03, 0x50
        /*004a*/ 	.short	0x0000


	//----- nvinfo : EIATTR_MAXREG_COUNT
	.align		4
        /*004c*/ 	.byte	0x03, 0x1b
        /*004e*/ 	.short	0x00ff


	//----- nvinfo : EIATTR_MERCURY_ISA_VERSION
	.align		4
        /*0050*/ 	.byte	0x03, 0x5f
        /*0052*/ 	.short	0x0101


	//----- nvinfo : EIATTR_VRC_CTA_INIT_COUNT
	.align		4
        /*0054*/ 	.byte	0x02, 0x4a
	.zero		1
	.zero		1


	//----- nvinfo : EIATTR_EXIT_INSTR_OFFSETS
	.align		4
        /*0058*/ 	.byte	0x04, 0x1c
        /*005a*/ 	.short	(.L_23 - .L_22)


	//   ....[0]....
.L_22:
        /*005c*/ 	.word	0x000000c0


	//   ....[1]....
        /*0060*/ 	.word	0x00000160


	//----- nvinfo : EIATTR_CBANK_PARAM_SIZE
	.align		4
.L_23:
        /*0064*/ 	.byte	0x03, 0x19
        /*0066*/ 	.short	0x0018


	//----- nvinfo : EIATTR_PARAM_CBANK
	.align		4
        /*0068*/ 	.byte	0x04, 0x0a
        /*006a*/ 	.short	(.L_25 - .L_24)
	.align		4
.L_24:
        /*006c*/ 	.word	index@(.nv.constant0._Z48transposematrix_read_stride_write_rowmajorFormatPiS_ii)
        /*0070*/ 	.short	0x0380
        /*0072*/ 	.short	0x0018


	//----- nvinfo : EIATTR_SW_WAR
	.align		4
.L_25:
        /*0074*/ 	.byte	0x04, 0x36
        /*0076*/ 	.short	(.L_27 - .L_26)
.L_26:
        /*0078*/ 	.word	0x00000008
.L_27:


//--------------------- .nv.info._Z48transposematrix_read_rowmajorFormat_write_stridePiS_ii --------------------------
	.section	.nv.info._Z48transposematrix_read_rowmajorFormat_write_stridePiS_ii,"",@"SHT_CUDA_INFO"
	.sectionflags	@""
	.align	4


	//----- nvinfo : EIATTR_CUDA_API_VERSION
	.align		4
        /*0000*/ 	.byte	0x04, 0x37
        /*0002*/ 	.short	(.L_29 - .L_28)
.L_28:
        /*0004*/ 	.word	0x00000082


	//----- nvinfo : EIATTR_KPARAM_INFO
	.align		4
.L_29:
        /*0008*/ 	.byte	0x04, 0x17
        /*000a*/ 	.short	(.L_31 - .L_30)
.L_30:
        /*000c*/ 	.word	0x00000000
        /*0010*/ 	.short	0x0003
        /*0012*/ 	.short	0x0014
        /*0014*/ 	.byte	0x00, 0xf0, 0x11, 0x00


	//----- nvinfo : EIATTR_KPARAM_INFO
	.align		4
.L_31:
        /*0018*/ 	.byte	0x04, 0x17
        /*001a*/ 	.short	(.L_33 - .L_32)
.L_32:
        /*001c*/ 	.word	0x00000000
        /*0020*/ 	.short	0x0002
        /*0022*/ 	.short	0x0010
        /*0024*/ 	.byte	0x00, 0xf0, 0x11, 0x00


	//----- nvinfo : EIATTR_KPARAM_INFO
	.align		4
.L_33:
        /*0028*/ 	.byte	0x04, 0x17
        /*002a*/ 	.short	(.L_35 - .L_34)
.L_34:
        /*002c*/ 	.word	0x00000000
        /*0030*/ 	.short	0x0001
        /*0032*/ 	.short	0x0008
        /*0034*/ 	.byte	0x00, 0xf5, 0x21, 0x00


	//----- nvinfo : EIATTR_KPARAM_INFO
	.align		4
.L_35:
        /*0038*/ 	.byte	0x04, 0x17
        /*003a*/ 	.short	(.L_37 - .L_36)
.L_36:
        /*003c*/ 	.word	0x00000000
        /*0040*/ 	.short	0x0000
        /*0042*/ 	.short	0x0000
        /*0044*/ 	.byte	0x00, 0xf5, 0x21, 0x00


	//----- nvinfo : EIATTR_SPARSE_MMA_MASK
	.align		4
.L_37:
        /*0048*/ 	.byte	0x03, 0x50
        /*004a*/ 	.short	0x0000


	//----- nvinfo : EIATTR_MAXREG_COUNT
	.align		4
        /*004c*/ 	.byte	0x03, 0x1b
        /*004e*/ 	.short	0x00ff


	//----- nvinfo : EIATTR_MERCURY_ISA_VERSION
	.align		4
        /*0050*/ 	.byte	0x03, 0x5f
        /*0052*/ 	.short	0x0101


	//----- nvinfo : EIATTR_VRC_CTA_INIT_COUNT
	.align		4
        /*0054*/ 	.byte	0x02, 0x4a
	.zero		1
	.zero		1


	//----- nvinfo : EIATTR_EXIT_INSTR_OFFSETS
	.align		4
        /*0058*/ 	.byte	0x04, 0x1c
        /*005a*/ 	.short	(.L_39 - .L_38)


	//   ....[0]....
.L_38:
        /*005c*/ 	.word	0x000000c0


	//   ....[1]....
        /*0060*/ 	.word	0x00000160


	//----- nvinfo : EIATTR_CBANK_PARAM_SIZE
	.align		4
.L_39:
        /*0064*/ 	.byte	0x03, 0x19
        /*0066*/ 	.short	0x0018


	//----- nvinfo : EIATTR_PARAM_CBANK
	.align		4
        /*0068*/ 	.byte	0x04, 0x0a
        /*006a*/ 	.short	(.L_41 - .L_40)
	.align		4
.L_40:
        /*006c*/ 	.word	index@(.nv.constant0._Z48transposematrix_read_rowmajorFormat_write_stridePiS_ii)
        /*0070*/ 	.short	0x0380
        /*0072*/ 	.short	0x0018


	//----- nvinfo : EIATTR_SW_WAR
	.align		4
.L_41:
        /*0074*/ 	.byte	0x04, 0x36
        /*0076*/ 	.short	(.L_43 - .L_42)
.L_42:
        /*0078*/ 	.word	0x00000008
.L_43:


//--------------------- .nv.callgraph             --------------------------
	.section	.nv.callgraph,"",@"SHT_CUDA_CALLGRAPH"
	.align	4
	.sectionentsize	8
	.align		4
        /*0000*/ 	.word	0x00000000
	.align		4
        /*0004*/ 	.word	0xffffffff
	.align		4
        /*0008*/ 	.word	0x00000000
	.align		4
        /*000c*/ 	.word	0xfffffffe
	.align		4
        /*0010*/ 	.word	0x00000000
	.align		4
        /*0014*/ 	.word	0xfffffffd
	.align		4
        /*0018*/ 	.word	0x00000000
	.align		4
        /*001c*/ 	.word	0xfffffffc


//--------------------- .text._Z48transposematrix_read_stride_write_rowmajorFormatPiS_ii --------------------------
	.section	.text._Z48transposematrix_read_stride_write_rowmajorFormatPiS_ii,"ax",@progbits
	.align	128
        .global         _Z48transposematrix_read_stride_write_rowmajorFormatPiS_ii
        .type           _Z48transposematrix_read_stride_write_rowmajorFormatPiS_ii,@function
        .size           _Z48transposematrix_read_stride_write_rowmajorFormatPiS_ii,(.L_x_2 - _Z48transposematrix_read_stride_write_rowmajorFormatPiS_ii)
        .other          _Z48transposematrix_read_stride_write_rowmajorFormatPiS_ii,@"STO_CUDA_ENTRY STV_DEFAULT"
_Z48transposematrix_read_stride_write_rowmajorFormatPiS_ii:
.text._Z48transposematrix_read_stride_write_rowmajorFormatPiS_ii:
[----:B------:R-:W-:Y:S01]  /*0000*/  LDC R1, c[0x0][0x37c] ;  /* 0x0000df00ff017b82 */ /* 0x000fe20000000800 */
[----:B------:R-:W0:Y:S07]  /*0010*/  S2R R2, SR_TID.Y ;  /* 0x0000000000027919 */ /* 0x000e2e0000002200 */
[----:B------:R-:W1:Y:S01]  /*0020*/  LDC R0, c[0x0][0x360] ;  /* 0x0000d800ff007b82 */ /* 0x000e620000000800 */
[----:B------:R-:W2:Y:S01]  /*0030*/  LDCU.64 UR6, c[0x0][0x390] ;  /* 0x00007200ff0677ac */ /* 0x000ea20008000a00 */
[----:B------:R-:W1:Y:S06]  /*0040*/  S2R R3, SR_TID.X ;  /* 0x0000000000037919 */ /* 0x000e6c0000002100 */
[----:B------:R-:W0:Y:S08]  /*0050*/  S2UR UR5, SR_CTAID.Y ;  /* 0x00000000000579c3 */ /* 0x000e300000002600 */
[----:B------:R-:W0:Y:S08]  /*0060*/  LDC R7, c[0x0][0x364] ;  /* 0x0000d900ff077b82 */ /* 0x000e300000000800 */
[----:B------:R-:W1:Y:S01]  /*0070*/  S2UR UR4, SR_CTAID.X ;  /* 0x00000000000479c3 */ /* 0x000e620000002500 */
[----:B0-----:R-:W-:-:S05]  /*0080*/  IMAD R7, R7, UR5, R2 ;  /* 0x0000000507077c24 */ /* 0x001fca000f8e0202 */
[----:B--2---:R-:W-:Y:S01]  /*0090*/  ISETP.GE.AND P0, PT, R7, UR7, PT ;  /* 0x0000000707007c0c */ /* 0x004fe2000bf06270 */
[----:B-1----:R-:W-:-:S05]  /*00a0*/  IMAD R0, R0, UR4, R3 ;  /* 0x0000000400007c24 */ /* 0x002fca000f8e0203 */
[----:B------:R-:W-:-:S13]  /*00b0*/  ISETP.GE.OR P0, PT, R0, UR6, P0 ;  /* 0x0000000600007c0c */ /* 0x000fda0008706670 */
[----:B------:R-:W-:Y:S05]  /*00c0*/  @P0 EXIT ;  /* 0x000000000000094d */ /* 0x000fea0003800000 */
[----:B------:R-:W0:Y:S01]  /*00d0*/  LDC.64 R2, c[0x0][0x380] ;  /* 0x0000e000ff027b82 */ /* 0x000e220000000a00 */
[----:B------:R-:W1:Y:S01]  /*00e0*/  LDCU.64 UR4, c[0x0][0x358] ;  /* 0x00006b00ff0477ac */ /* 0x000e620008000a00 */
[----:B------:R-:W-:-:S04]  /*00f0*/  IMAD R5, R0, UR7, R7 ;  /* 0x0000000700057c24 */ /* 0x000fc8000f8e0207 */
[----:B0-----:R-:W-:Y:S02]  /*0100*/  IMAD.WIDE R2, R5, 0x4, R2 ;  /* 0x0000000405027825 */ /* 0x001fe400078e0202 */
[----:B------:R-:W0:Y:S04]  /*0110*/  LDC.64 R4, c[0x0][0x388] ;  /* 0x0000e200ff047b82 */ /* 0x000e280000000a00 */
[----:B-1----:R-:W2:Y:S01]  /*0120*/  LDG.E R3, desc[UR4][R2.64] ;  /* 0x0000000402037981 */ /* 0x002ea2000c1e1900 */
[----:B------:R-:W-:-:S04]  /*0130*/  IMAD R7, R7, UR6, R0 ;  /* 0x0000000607077c24 */ /* 0x000fc8000f8e0200 */
[----:B0-----:R-:W-:-:S05]  /*0140*/  IMAD.WIDE R4, R7, 0x4, R4 ;  /* 0x0000000407047825 */ /* 0x001fca00078e0204 */
[----:B--2---:R-:W-:Y:S01]  /*0150*/  STG.E desc[UR4][R4.64], R3 ;  /* 0x0000000304007986 */ /* 0x004fe2000c101904 */
[----:B------:R-:W-:Y:S05]  /*0160*/  EXIT ;  /* 0x000000000000794d */ /* 0x000fea0003800000 */
.L_x_0:
[----:B------:R-:W-:-:S00]  /*0170*/  BRA `(.L_x_0) ;  /* 0xfffffffc00fc7947 */ /* 0x000fc0000383ffff */
[----:B------:R-:W-:-:S00]  /*0180*/  NOP ;  /* 0x0000000000007918 */ /* 0x000fc00000000000 */
[----:B------:R-:W-:-:S00]  /*0190*/  NOP ;  /* 0x0000000000007918 */ /* 0x000fc00000000000 */
[----:B------:R-:W-:-:S00]  /*01a0*/  NOP ;  /* 0x0000000000007918 */ /* 0x000fc00000000000 */
[----:B------:R-:W-:-:S00]  /*01b0*/  NOP ;  /* 0x0000000000007918 */ /* 0x000fc00000000000 */
[----:B------:R-:W-:-:S00]  /*01c0*/  NOP ;  /* 0x0000000000007918 */ /* 0x000fc00000000000 */
[----:B------:R-:W-:-:S00]  /*01d0*/  NOP ;  /* 0x0000000000007918 */ /* 0x000fc00000000000 */
[----:B------:R-:W-:-:S00]  /*01e0*/  NOP ;  /* 0x0000000000007918 */ /* 0x000fc00000000000 */
[----:B------:R-:W-:-:S00]  /*01f0*/  NOP ;  /* 0x0000000000007918 */ /* 0x000fc00000000000 */
.L_x_2:


//--------------------- .text._Z48transposematrix_read_rowmajorFormat_write_stridePiS_ii --------------------------
	.section	.text._Z48transposematrix_read_rowmajorFormat_write_stridePiS_ii,"ax",@progbits
	.align	128
        .global         _Z48transposematrix_read_rowmajorFormat_write_stridePiS_ii
        .type           _Z48transposematrix_read_rowmajorFormat_write_stridePiS_ii,@function
        .size           _Z48transposematrix_read_rowmajorFormat_write_stridePiS_ii,(.L_x_3 - _Z48transposematrix_read_rowmajorFormat_write_stridePiS_ii)
        .other          _Z48transposematrix_read_rowmajorFormat_write_stridePiS_ii,@"STO_CUDA_ENTRY STV_DEFAULT"
_Z48transposematrix_read_rowmajorFormat_write_stridePiS_ii:
.text._Z48transposematrix_read_rowmajorFormat_write_stridePiS_ii:
        /* <DEDUP_REMOVED lines=23> */
.L_x_1:
        /* <DEDUP_REMOVED lines=9> */
.L_x_3:


//--------------------- .nv.shared.reserved.0     --------------------------
	.section	.nv.shared.reserved.0,"aw",@nobits
	.weak		__nv_reservedSMEM_offset_0_alias
	.size		__nv_reservedSMEM_offset_0_alias, 0, 64
	.other		__nv_reservedSMEM_offset_0_alias,@"STO_CUDA_RESERVED_SHARED STV_DEFAULT"
__nv_reservedSMEM_offset_0_alias:
	.zero		0
	.zero		64


//--------------------- .nv.constant0._Z48transposematrix_read_stride_write_rowmajorFormatPiS_ii --------------------------
	.section	.nv.constant0._Z48transposematrix_read_stride_write_rowmajorFormatPiS_ii,"a",@progbits
	.sectionflags	@""
	.align	4
.nv.constant0._Z48transposematrix_read_stride_write_rowmajorFormatPiS_ii:
	.zero		920


//--------------------- .nv.constant0._Z48transposematrix_read_rowmajorFormat_write_stridePiS_ii --------------------------
	.section	.nv.constant0._Z48transposematrix_read_rowmajorFormat_write_stridePiS_ii,"a",@progbits
	.sectionflags	@""
	.align	4
.nv.constant0._Z48transposematrix_read_rowmajorFormat_write_stridePiS_ii:
	.zero		920


//--------------------- SYMBOLS --------------------------

	.type		.nv.reservedSmem.offset0,@object
	.size		.nv.reservedSmem.offset0,0x4
